//
// Generated by NVIDIA NVVM Compiler
//
// Compiler Build ID: CL-36424714
// Cuda compilation tools, release 13.0, V13.0.88
// Based on NVVM 20.0.0
//

.version 9.0
.target sm_100
.address_size 64

	// .globl	_Z12matTransposePA4_iPA1_i
.extern .func  (.param .b32 func_retval0) vprintf
(
	.param .b64 vprintf_param_0,
	.param .b64 vprintf_param_1
)
;
.global .align 1 .b8 $str[4] = {37, 100, 32};
.global .align 1 .b8 $str$1[2] = {10};
.global .align 1 .b8 $str$2[29] = {98, 108, 111, 99, 107, 32, 105, 100, 58, 32, 37, 100, 44, 32, 116, 104, 114, 101, 97, 100, 32, 105, 100, 58, 32, 37, 100, 10};

.visible .entry _Z12matTransposePA4_iPA1_i(
	.param .u64 .ptr .align 1 _Z12matTransposePA4_iPA1_i_param_0,
	.param .u64 .ptr .align 1 _Z12matTransposePA4_iPA1_i_param_1
)
{
	.local .align 8 .b8 	__local_depot0[16];
	.reg .b64 	%SP;
	.reg .b64 	%SPL;
	.reg .pred 	%p<2>;
	.reg .b32 	%r<29>;
	.reg .b64 	%rd<22>;

	mov.u64 	%SPL, __local_depot0;
	cvta.local.u64 	%SP, %SPL;
	ld.param.u64 	%rd2, [_Z12matTransposePA4_iPA1_i_param_0];
	ld.param.u64 	%rd3, [_Z12matTransposePA4_iPA1_i_param_1];
	cvta.to.global.u64 	%rd1, %rd3;
	cvta.to.global.u64 	%rd4, %rd2;
	add.u64 	%rd5, %SP, 8;
	add.u64 	%rd6, %SPL, 8;
	mov.u32 	%r1, %ctaid.x;
	mov.u32 	%r2, %tid.x;
	st.local.v2.u32 	[%rd6], {%r1, %r2};
	mov.u64 	%rd7, $str$2;
	cvta.global.u64 	%rd8, %rd7;
	{ // callseq 0, 0
	.param .b64 param0;
	st.param.b64 	[param0], %rd8;
	.param .b64 param1;
	st.param.b64 	[param1], %rd5;
	.param .b32 retval0;
	call.uni (retval0), 
	vprintf, 
	(
	param0, 
	param1
	);
	ld.param.b32 	%r3, [retval0];
	} // callseq 0
	mul.wide.u32 	%rd9, %r2, 16;
	add.s64 	%rd10, %rd4, %rd9;
	mul.wide.u32 	%rd11, %r1, 4;
	add.s64 	%rd12, %rd10, %rd11;
	ld.global.u32 	%r5, [%rd12];
	add.s64 	%rd13, %rd1, %rd11;
	mul.wide.u32 	%rd14, %r2, 4;
	add.s64 	%rd15, %rd13, %rd14;
	st.global.u32 	[%rd15], %r5;
	or.b32  	%r6, %r1, %r2;
	setp.ne.s32 	%p1, %r6, 0;
	@%p1 bra 	$L__BB0_2;
	add.u64 	%rd16, %SP, 0;
	add.u64 	%rd17, %SPL, 0;
	ld.global.u32 	%r7, [%rd1];
	st.local.u32 	[%rd17], %r7;
	mov.u64 	%rd18, $str;
	cvta.global.u64 	%rd19, %rd18;
	{ // callseq 1, 0
	.param .b64 param0;
	st.param.b64 	[param0], %rd19;
	.param .b64 param1;
	st.param.b64 	[param1], %rd16;
	.param .b32 retval0;
	call.uni (retval0), 
	vprintf, 
	(
	param0, 
	param1
	);
	ld.param.b32 	%r8, [retval0];
	} // callseq 1
	mov.u64 	%rd20, $str$1;
	cvta.global.u64 	%rd21, %rd20;
	{ // callseq 2, 0
	.param .b64 param0;
	st.param.b64 	[param0], %rd21;
	.param .b64 param1;
	st.param.b64 	[param1], 0;
	.param .b32 retval0;
	call.uni (retval0), 
	vprintf, 
	(
	param0, 
	param1
	);
	ld.param.b32 	%r10, [retval0];
	} // callseq 2
	ld.global.u32 	%r12, [%rd1+4];
	st.local.u32 	[%rd17], %r12;
	{ // callseq 3, 0
	.param .b64 param0;
	st.param.b64 	[param0], %rd19;
	.param .b64 param1;
	st.param.b64 	[param1], %rd16;
	.param .b32 retval0;
	call.uni (retval0), 
	vprintf, 
	(
	param0, 
	param1
	);
	ld.param.b32 	%r13, [retval0];
	} // callseq 3
	{ // callseq 4, 0
	.param .b64 param0;
	st.param.b64 	[param0], %rd21;
	.param .b64 param1;
	st.param.b64 	[param1], 0;
	.param .b32 retval0;
	call.uni (retval0), 
	vprintf, 
	(
	param0, 
	param1
	);
	ld.param.b32 	%r15, [retval0];
	} // callseq 4
	ld.global.u32 	%r17, [%rd1+8];
	st.local.u32 	[%rd17], %r17;
	{ // callseq 5, 0
	.param .b64 param0;
	st.param.b64 	[param0], %rd19;
	.param .b64 param1;
	st.param.b64 	[param1], %rd16;
	.param .b32 retval0;
	call.uni (retval0), 
	vprintf, 
	(
	param0, 
	param1
	);
	ld.param.b32 	%r18, [retval0];
	} // callseq 5
	{ // callseq 6, 0
	.param .b64 param0;
	st.param.b64 	[param0], %rd21;
	.param .b64 param1;
	st.param.b64 	[param1], 0;
	.param .b32 retval0;
	call.uni (retval0), 
	vprintf, 
	(
	param0, 
	param1
	);
	ld.param.b32 	%r20, [retval0];
	} // callseq 6
	ld.global.u32 	%r22, [%rd1+12];
	st.local.u32 	[%rd17], %r22;
	{ // callseq 7, 0
	.param .b64 param0;
	st.param.b64 	[param0], %rd19;
	.param .b64 param1;
	st.param.b64 	[param1], %rd16;
	.param .b32 retval0;
	call.uni (retval0), 
	vprintf, 
	(
	param0, 
	param1
	);
	ld.param.b32 	%r23, [retval0];
	} // callseq 7
	{ // callseq 8, 0
	.param .b64 param0;
	st.param.b64 	[param0], %rd21;
	.param .b64 param1;
	st.param.b64 	[param1], 0;
	.param .b32 retval0;
	call.uni (retval0), 
	vprintf, 
	(
	param0, 
	param1
	);
	ld.param.b32 	%r25, [retval0];
	} // callseq 8
	{ // callseq 9, 0
	.param .b64 param0;
	st.param.b64 	[param0], %rd21;
	.param .b64 param1;
	st.param.b64 	[param1], 0;
	.param .b32 retval0;
	call.uni (retval0), 
	vprintf, 
	(
	param0, 
	param1
	);
	ld.param.b32 	%r27, [retval0];
	} // callseq 9
$L__BB0_2:
	ret;

}


// ===== COMPILED SASS (sm_100) =====

	.target	sm_100

	.elftype	@"ET_EXEC"


//--------------------- .note.nv.tkinfo           --------------------------
	.section	.note.nv.tkinfo,"",@"SHT_NOTE"
	.sectionflags	@"SHF_NOTE_NV_TKINFO"
	.tkinfo
        /*0018*/ 	.word	0x00000002
        /*0030*/ 	.string	""
        /*0030*/ 	.string	"ptxas"
        /*0030*/ 	.string	"Cuda compilation tools, release 13.0, V13.0.88"
        /*0030*/ 	.string	"Build cuda_13.0.r13.0/compiler.36424714_0"
        /*0030*/ 	.string	"-arch sm_100 -m 64 "



//--------------------- .note.nv.cuinfo           --------------------------
	.section	.note.nv.cuinfo,"",@"SHT_NOTE"
	.sectionflags	@"SHF_NOTE_NV_CUINFO"
        /*0018*/ 	.short	0x0002
        /*001a*/ 	.short	0x0064
        /*001c*/ 	.short	0x0082
	.zero		2


//--------------------- .nv.info                  --------------------------
	.section	.nv.info,"",@"SHT_CUDA_INFO"
	.align	4


	//----- nvinfo : EIATTR_REGCOUNT
	.align		4
        /*0000*/ 	.byte	0x04, 0x2f
        /*0002*/ 	.short	(.L_4 - .L_3)
	.align		4
.L_3:
        /*0004*/ 	.word	index@(_Z12matTransposePA4_iPA1_i)
        /*0008*/ 	.word	0x00000018


	//----- nvinfo : EIATTR_FRAME_SIZE
	.align		4
.L_4:
        /*000c*/ 	.byte	0x04, 0x11
        /*000e*/ 	.short	(.L_6 - .L_5)
	.align		4
.L_5:
        /*0010*/ 	.word	index@(_Z12matTransposePA4_iPA1_i)
        /*0014*/ 	.word	0x00000010


	//----- nvinfo : EIATTR_MIN_STACK_SIZE
	.align		4
.L_6:
        /*0018*/ 	.byte	0x04, 0x12
        /*001a*/ 	.short	(.L_8 - .L_7)
	.align		4
.L_7:
        /*001c*/ 	.word	index@(_Z12matTransposePA4_iPA1_i)
        /*0020*/ 	.word	0x00000010
.L_8:


//--------------------- .nv.compat                --------------------------
	.section	.nv.compat,"",@"SHT_CUDA_COMPAT_INFO"
	.align	4
        /*0000*/ 	.byte	0x02, 0x09, 0x00, 0x00, 0x02, 0x02, 0x01, 0x00, 0x02, 0x05, 0x05, 0x00, 0x03, 0x07, 0x01, 0x01
        /*0010*/ 	.byte	0x02, 0x03, 0x00, 0x00, 0x02, 0x06, 0x01, 0x00, 0x04, 0x0b, 0x08, 0x00, 0x09, 0x00, 0x00, 0x00
        /*0020*/ 	.byte	0x00, 0x00, 0x00, 0x00


//--------------------- .nv.info._Z12matTransposePA4_iPA1_i --------------------------
	.section	.nv.info._Z12matTransposePA4_iPA1_i,"",@"SHT_CUDA_INFO"
	.sectionflags	@""
	.align	4


	//----- nvinfo : EIATTR_CUDA_API_VERSION
	.align		4
        /*0000*/ 	.byte	0x04, 0x37
        /*0002*/ 	.short	(.L_10 - .L_9)
.L_9:
        /*0004*/ 	.word	0x00000082


	//----- nvinfo : EIATTR_KPARAM_INFO
	.align		4
.L_10:
        /*0008*/ 	.byte	0x04, 0x17
        /*000a*/ 	.short	(.L_12 - .L_11)
.L_11:
        /*000c*/ 	.word	0x00000000
        /*0010*/ 	.short	0x0001
        /*0012*/ 	.short	0x0008
        /*0014*/ 	.byte	0x00, 0xf5, 0x21, 0x00


	//----- nvinfo : EIATTR_KPARAM_INFO
	.align		4
.L_12:
        /*0018*/ 	.byte	0x04, 0x17
        /*001a*/ 	.short	(.L_14 - .L_13)
.L_13:
        /*001c*/ 	.word	0x00000000
        /*0020*/ 	.short	0x0000
        /*0022*/ 	.short	0x0000
        /*0024*/ 	.byte	0x00, 0xf5, 0x21, 0x00


	//----- nvinfo : EIATTR_SPARSE_MMA_MASK
	.align		4
.L_14:
        /*0028*/ 	.byte	0x03, 0x50
        /*002a*/ 	.short	0x0000


	//----- nvinfo : EIATTR_MAXREG_COUNT
	.align		4
        /*002c*/ 	.byte	0x03, 0x1b
        /*002e*/ 	.short	0x00ff


	//----- nvinfo : EIATTR_EXTERNS
	.align		4
        /*0030*/ 	.byte	0x04, 0x0f
        /*0032*/ 	.short	(.L_16 - .L_15)


	//   ....[0]....
	.align		4
.L_15:
        /*0034*/ 	.word	index@(vprintf)


	//----- nvinfo : EIATTR_MERCURY_ISA_VERSION
	.align		4
.L_16:
        /*0038*/ 	.byte	0x03, 0x5f
        /*003a*/ 	.short	0x0101


	//----- nvinfo : EIATTR_VRC_CTA_INIT_COUNT
	.align		4
        /*003c*/ 	.byte	0x02, 0x4a
	.zero		1
	.zero		1


	//----- nvinfo : EIATTR_SYSCALL_OFFSETS
	.align		4
        /*0040*/ 	.byte	0x04, 0x46
        /*0042*/ 	.short	(.L_18 - .L_17)


	//   ....[0]....
.L_17:
        /*0044*/ 	.word	0x00000120


	//   ....[1]....
        /*0048*/ 	.word	0x00000270


	//   ....[2]....
        /*004c*/ 	.word	0x000002e0


	//   ....[3]....
        /*0050*/ 	.word	0x00000390


	//   ....[4]....
        /*0054*/ 	.word	0x00000400


	//   ....[5]....
        /*0058*/ 	.word	0x000004b0


	//   ....[6]....
        /*005c*/ 	.word	0x00000520


	//   ....[7]....
        /*0060*/ 	.word	0x000005d0


	//   ....[8]....
        /*0064*/ 	.word	0x00000640


	//   ....[9]....
        /*0068*/ 	.word	0x000006b0


	//----- nvinfo : EIATTR_EXIT_INSTR_OFFSETS
	.align		4
.L_18:
        /*006c*/ 	.byte	0x04, 0x1c
        /*006e*/ 	.short	(.L_20 - .L_19)


	//   ....[0]....
.L_19:
        /*0070*/ 	.word	0x000001c0


	//   ....[1]....
        /*0074*/ 	.word	0x000006c0


	//----- nvinfo : EIATTR_CRS_STACK_SIZE
	.align		4
.L_20:
        /*0078*/ 	.byte	0x04, 0x1e
        /*007a*/ 	.short	(.L_22 - .L_21)
.L_21:
        /*007c*/ 	.word	0x00000000


	//----- nvinfo : EIATTR_CBANK_PARAM_SIZE
	.align		4
.L_22:
        /*0080*/ 	.byte	0x03, 0x19
        /*0082*/ 	.short	0x0010


	//----- nvinfo : EIATTR_PARAM_CBANK
	.align		4
        /*0084*/ 	.byte	0x04, 0x0a
        /*0086*/ 	.short	(.L_24 - .L_23)
	.align		4
.L_23:
        /*0088*/ 	.word	index@(.nv.constant0._Z12matTransposePA4_iPA1_i)
        /*008c*/ 	.short	0x0380
        /*008e*/ 	.short	0x0010


	//----- nvinfo : EIATTR_SW_WAR
	.align		4
.L_24:
        /*0090*/ 	.byte	0x04, 0x36
        /*0092*/ 	.short	(.L_26 - .L_25)
.L_25:
        /*0094*/ 	.word	0x00000008
.L_26:


//--------------------- .nv.callgraph             --------------------------
	.section	.nv.callgraph,"",@"SHT_CUDA_CALLGRAPH"
	.align	4
	.sectionentsize	8
	.align		4
        /*0000*/ 	.word	0x00000000
	.align		4
        /*0004*/ 	.word	0xffffffff
	.align		4
        /*0008*/ 	.word	index@(_Z12matTransposePA4_iPA1_i)
	.align		4
        /*000c*/ 	.word	index@(vprintf)
	.align		4
        /*0010*/ 	.word	0x00000000
	.align		4
        /*0014*/ 	.word	0xfffffffe
	.align		4
        /*0018*/ 	.word	0x00000000
	.align		4
        /*001c*/ 	.word	0xfffffffd
	.align		4
        /*0020*/ 	.word	0x00000000
	.align		4
        /*0024*/ 	.word	0xfffffffc


//--------------------- .nv.constant4             --------------------------
	.section	.nv.constant4,"a",@progbits
	.align	8
	.align		8
.nv.constant4:
        /*0000*/ 	.dword	vprintf
	.align		8
        /*0008*/ 	.dword	$str
	.align		8
        /*0010*/ 	.dword	$str$1
	.align		8
        /*0018*/ 	.dword	$str$2


//--------------------- .text._Z12matTransposePA4_iPA1_i --------------------------
	.section	.text._Z12matTransposePA4_iPA1_i,"ax",@progbits
	.align	128
        .global         _Z12matTransposePA4_iPA1_i
        .type           _Z12matTransposePA4_iPA1_i,@function
        .size           _Z12matTransposePA4_iPA1_i,(.L_x_11 - _Z12matTransposePA4_iPA1_i)
        .other          _Z12matTransposePA4_iPA1_i,@"STO_CUDA_ENTRY STV_DEFAULT"
_Z12matTransposePA4_iPA1_i:
.text._Z12matTransposePA4_iPA1_i:
[----:B------:R-:W0:Y:S01]  /*0000*/  LDC R1, c[0x0][0x37c] ;  /* 0x0000df00ff017b82 */ /* 0x000e220000000800 */
[----:B------:R-:W1:Y:S01]  /*0010*/  S2R R18, SR_CTAID.X ;  /* 0x0000000000127919 */ /* 0x000e620000002500 */
[----:B------:R-:W2:Y:S01]  /*0020*/  LDCU UR4, c[0x0][0x2f8] ;  /* 0x00005f00ff0477ac */ /* 0x000ea20008000800 */
[----:B0-----:R-:W-:Y:S01]  /*0030*/  VIADD R1, R1, 0xfffffff0 ;  /* 0xfffffff001017836 */ /* 0x001fe20000000000 */
[----:B------:R-:W-:Y:S01]  /*0040*/  MOV R2, 0x0 ;  /* 0x0000000000027802 */ /* 0x000fe20000000f00 */
[----:B------:R-:W1:Y:S01]  /*0050*/  S2R R19, SR_TID.X ;  /* 0x0000000000137919 */ /* 0x000e620000002100 */
[----:B------:R-:W0:Y:S02]  /*0060*/  LDCU UR5, c[0x0][0x2fc] ;  /* 0x00005f80ff0577ac */ /* 0x000e240008000800 */
[----:B------:R3:W4:Y:S01]  /*0070*/  LDC.64 R8, c[0x4][R2] ;  /* 0x0100000002087b82 */ /* 0x0007220000000a00 */
[----:B------:R-:W5:Y:S01]  /*0080*/  LDCU.64 UR6, c[0x4][0x18] ;  /* 0x01000300ff0677ac */ /* 0x000f620008000a00 */
[----:B------:R-:W1:Y:S01]  /*0090*/  LDCU.64 UR36, c[0x0][0x358] ;  /* 0x00006b00ff2477ac */ /* 0x000e620008000a00 */
[----:B--2---:R-:W-:-:S04]  /*00a0*/  IADD3 R16, P0, PT, R1, UR4, RZ ;  /* 0x0000000401107c10 */ /* 0x004fc8000ff1e0ff */
[----:B------:R-:W-:Y:S01]  /*00b0*/  IADD3 R6, P1, PT, R16, 0x8, RZ ;  /* 0x0000000810067810 */ /* 0x000fe20007f3e0ff */
[----:B0-----:R-:W-:Y:S02]  /*00c0*/  IMAD.X R17, RZ, RZ, UR5, P0 ;  /* 0x00000005ff117e24 */ /* 0x001fe400080e06ff */
[----:B-----5:R-:W-:Y:S01]  /*00d0*/  IMAD.U32 R4, RZ, RZ, UR6 ;  /* 0x00000006ff047e24 */ /* 0x020fe2000f8e00ff */
[----:B------:R-:W-:Y:S01]  /*00e0*/  MOV R5, UR7 ;  /* 0x0000000700057c02 */ /* 0x000fe20008000f00 */
[----:B------:R-:W-:Y:S01]  /*00f0*/  IMAD.X R7, RZ, RZ, R17, P1 ;  /* 0x000000ffff077224 */ /* 0x000fe200008e0611 */
[----:B-1----:R3:W-:Y:S07]  /*0100*/  STL.64 [R1+0x8], R18 ;  /* 0x0000081201007387 */ /* 0x0027ee0000100a00 */
[----:B------:R-:W-:-:S07]  /*0110*/  LEPC R20, `(.L_x_0) ;  /* 0x000000001014794e */ /* 0x000fce0000000000 */
[----:B---34-:R-:W-:Y:S05]  /*0120*/  CALL.ABS.NOINC R8 ;  /* 0x0000000008007343 */ /* 0x018fea0003c00000 */
.L_x_0:
[----:B------:R-:W0:Y:S08]  /*0130*/  LDC.64 R4, c[0x0][0x380] ;  /* 0x0000e000ff047b82 */ /* 0x000e300000000a00 */
[----:B------:R-:W1:Y:S01]  /*0140*/  LDC.64 R6, c[0x0][0x388] ;  /* 0x0000e200ff067b82 */ /* 0x000e620000000a00 */
[----:B0-----:R-:W-:-:S04]  /*0150*/  IMAD.WIDE.U32 R4, R19, 0x10, R4 ;  /* 0x0000001013047825 */ /* 0x001fc800078e0004 */
[----:B------:R-:W-:-:S06]  /*0160*/  IMAD.WIDE.U32 R4, R18, 0x4, R4 ;  /* 0x0000000412047825 */ /* 0x000fcc00078e0004 */
[----:B------:R-:W2:Y:S01]  /*0170*/  LDG.E R5, desc[UR36][R4.64] ;  /* 0x0000002404057981 */ /* 0x000ea2000c1e1900 */
[C---:B------:R-:W-:Y:S01]  /*0180*/  LOP3.LUT P0, RZ, R18.reuse, R19, RZ, 0xfc, !PT ;  /* 0x0000001312ff7212 */ /* 0x040fe2000780fcff */
[----:B-1----:R-:W-:-:S04]  /*0190*/  IMAD.WIDE.U32 R6, R18, 0x4, R6 ;  /* 0x0000000412067825 */ /* 0x002fc800078e0006 */
[----:B------:R-:W-:-:S05]  /*01a0*/  IMAD.WIDE.U32 R6, R19, 0x4, R6 ;  /* 0x0000000413067825 */ /* 0x000fca00078e0006 */
[----:B--2---:R0:W-:Y:S03]  /*01b0*/  STG.E desc[UR36][R6.64], R5 ;  /* 0x0000000506007986 */ /* 0x0041e6000c101924 */
[----:B------:R-:W-:Y:S05]  /*01c0*/  @P0 EXIT ;  /* 0x000000000000094d */ /* 0x000fea0003800000 */
[----:B------:R-:W1:Y:S01]  /*01d0*/  LDC.64 R8, c[0x0][0x388] ;  /* 0x0000e200ff087b82 */ /* 0x000e620000000a00 */
[----:B------:R-:W2:Y:S01]  /*01e0*/  LDCU.64 UR4, c[0x4][0x8] ;  /* 0x01000100ff0477ac */ /* 0x000ea20008000a00 */
[----:B-1----:R-:W3:Y:S06]  /*01f0*/  LDG.E R8, desc[UR36][R8.64] ;  /* 0x0000002408087981 */ /* 0x002eec000c1e1900 */
[----:B------:R1:W4:Y:S01]  /*0200*/  LDC.64 R10, c[0x4][R2] ;  /* 0x01000000020a7b82 */ /* 0x0003220000000a00 */
[----:B--2---:R-:W-:Y:S01]  /*0210*/  IMAD.U32 R4, RZ, RZ, UR4 ;  /* 0x00000004ff047e24 */ /* 0x004fe2000f8e00ff */
[----:B0-----:R-:W-:Y:S01]  /*0220*/  MOV R6, R16 ;  /* 0x0000001000067202 */ /* 0x001fe20000000f00 */
[----:B------:R-:W-:-:S02]  /*0230*/  IMAD.U32 R5, RZ, RZ, UR5 ;  /* 0x00000005ff057e24 */ /* 0x000fc4000f8e00ff */
[----:B------:R-:W-:Y:S01]  /*0240*/  IMAD.MOV.U32 R7, RZ, RZ, R17 ;  /* 0x000000ffff077224 */ /* 0x000fe200078e0011 */
[----:B---34-:R1:W-:Y:S06]  /*0250*/  STL [R1], R8 ;  /* 0x0000000801007387 */ /* 0x0183ec0000100800 */
[----:B------:R-:W-:-:S07]  /*0260*/  LEPC R20, `(.L_x_1) ;  /* 0x000000001014794e */ /* 0x000fce0000000000 */
[----:B-1----:R-:W-:Y:S05]  /*0270*/  CALL.ABS.NOINC R10 ;  /* 0x000000000a007343 */ /* 0x002fea0003c00000 */
.L_x_1:
[----:B------:R0:W1:Y:S01]  /*0280*/  LDC.64 R8, c[0x4][R2] ;  /* 0x0100000002087b82 */ /* 0x0000620000000a00 */
[----:B------:R-:W2:Y:S01]  /*0290*/  LDCU.64 UR4, c[0x4][0x10] ;  /* 0x01000200ff0477ac */ /* 0x000ea20008000a00 */
[----:B------:R-:W-:Y:S01]  /*02a0*/  CS2R R6, SRZ ;  /* 0x0000000000067805 */ /* 0x000fe2000001ff00 */
[----:B--2---:R-:W-:Y:S02]  /*02b0*/  IMAD.U32 R4, RZ, RZ, UR4 ;  /* 0x00000004ff047e24 */ /* 0x004fe4000f8e00ff */
[----:B0-----:R-:W-:-:S07]  /*02c0*/  IMAD.U32 R5, RZ, RZ, UR5 ;  /* 0x00000005ff057e24 */ /* 0x001fce000f8e00ff */
[----:B------:R-:W-:-:S07]  /*02d0*/  LEPC R20, `(.L_x_2) ;  /* 0x000000001014794e */ /* 0x000fce0000000000 */
[----:B-1----:R-:W-:Y:S05]  /*02e0*/  CALL.ABS.NOINC R8 ;  /* 0x0000000008007343 */ /* 0x002fea0003c00000 */
.L_x_2:
[----:B------:R-:W0:Y:S01]  /*02f0*/  LDC.64 R8, c[0x0][0x388] ;  /* 0x0000e200ff087b82 */ /* 0x000e220000000a00 */
[----:B------:R-:W1:Y:S01]  /*0300*/  LDCU.64 UR4, c[0x4][0x8] ;  /* 0x01000100ff0477ac */ /* 0x000e620008000a00 */
[----:B0-----:R-:W2:Y:S06]  /*0310*/  LDG.E R0, desc[UR36][R8.64+0x4] ;  /* 0x0000042408007981 */ /* 0x001eac000c1e1900 */
[----:B------:R0:W3:Y:S01]  /*0320*/  LDC.64 R10, c[0x4][R2] ;  /* 0x01000000020a7b82 */ /* 0x0000e20000000a00 */
[----:B-1----:R-:W-:Y:S01]  /*0330*/  MOV R4, UR4 ;  /* 0x0000000400047c02 */ /* 0x002fe20008000f00 */
[----:B------:R-:W-:Y:S01]  /*0340*/  IMAD.U32 R5, RZ, RZ, UR5 ;  /* 0x00000005ff057e24 */ /* 0x000fe2000f8e00ff */
[----:B------:R-:W-:Y:S01]  /*0350*/  MOV R7, R17 ;  /* 0x0000001100077202 */ /* 0x000fe20000000f00 */
[----:B------:R-:W-:Y:S01]  /*0360*/  IMAD.MOV.U32 R6, RZ, RZ, R16 ;  /* 0x000000ffff067224 */ /* 0x000fe200078e0010 */
[----:B--23--:R0:W-:Y:S06]  /*0370*/  STL [R1], R0 ;  /* 0x0000000001007387 */ /* 0x00c1ec0000100800 */
[----:B------:R-:W-:-:S07]  /*0380*/  LEPC R20, `(.L_x_3) ;  /* 0x000000001014794e */ /* 0x000fce0000000000 */
[----:B0-----:R-:W-:Y:S05]  /*0390*/  CALL.ABS.NOINC R10 ;  /* 0x000000000a007343 */ /* 0x001fea0003c00000 */
.L_x_3:
[----:B------:R0:W1:Y:S01]  /*03a0*/  LDC.64 R8, c[0x4][R2] ;  /* 0x0100000002087b82 */ /* 0x0000620000000a00 */
[----:B------:R-:W2:Y:S01]  /*03b0*/  LDCU.64 UR4, c[0x4][0x10] ;  /* 0x01000200ff0477ac */ /* 0x000ea20008000a00 */
[----:B------:R-:W-:Y:S01]  /*03c0*/  CS2R R6, SRZ ;  /* 0x0000000000067805 */ /* 0x000fe2000001ff00 */
[----:B--2---:R-:W-:Y:S02]  /*03d0*/  IMAD.U32 R4, RZ, RZ, UR4 ;  /* 0x00000004ff047e24 */ /* 0x004fe4000f8e00ff */
[----:B0-----:R-:W-:-:S07]  /*03e0*/  IMAD.U32 R5, RZ, RZ, UR5 ;  /* 0x00000005ff057e24 */ /* 0x001fce000f8e00ff */
[----:B------:R-:W-:-:S07]  /*03f0*/  LEPC R20, `(.L_x_4) ;  /* 0x000000001014794e */ /* 0x000fce0000000000 */
[----:B-1----:R-:W-:Y:S05]  /*0400*/  CALL.ABS.NOINC R8 ;  /* 0x0000000008007343 */ /* 0x002fea0003c00000 */
.L_x_4:
        /* <DEDUP_REMOVED lines=11> */
.L_x_5:
[----:B------:R0:W1:Y:S01]  /*04c0*/  LDC.64 R8, c[0x4][R2] ;  /* 0x0100000002087b82 */ /* 0x0000620000000a00 */
[----:B------:R-:W2:Y:S01]  /*04d0*/  LDCU.64 UR4, c[0x4][0x10] ;  /* 0x01000200ff0477ac */ /* 0x000ea20008000a00 */
[----:B------:R-:W-:Y:S01]  /*04e0*/  CS2R R6, SRZ ;  /* 0x0000000000067805 */ /* 0x000fe2000001ff00 */
[----:B--2---:R-:W-:Y:S02]  /*04f0*/  IMAD.U32 R4, RZ, RZ, UR4 ;  /* 0x00000004ff047e24 */ /* 0x004fe4000f8e00ff */
[----:B0-----:R-:W-:-:S07]  /*0500*/  IMAD.U32 R5, RZ, RZ, UR5 ;  /* 0x00000005ff057e24 */ /* 0x001fce000f8e00ff */
[----:B------:R-:W-:-:S07]  /*0510*/  LEPC R20, `(.L_x_6) ;  /* 0x000000001014794e */ /* 0x000fce0000000000 */
[----:B-1----:R-:W-:Y:S05]  /*0520*/  CALL.ABS.NOINC R8 ;  /* 0x0000000008007343 */ /* 0x002fea0003c00000 */
.L_x_6:
        /* <DEDUP_REMOVED lines=11> */
.L_x_7:
[----:B------:R0:W1:Y:S01]  /*05e0*/  LDC.64 R8, c[0x4][R2] ;  /* 0x0100000002087b82 */ /* 0x0000620000000a00 */
[----:B------:R-:W2:Y:S01]  /*05f0*/  LDCU.64 UR4, c[0x4][0x10] ;  /* 0x01000200ff0477ac */ /* 0x000ea20008000a00 */
[----:B------:R-:W-:Y:S01]  /*0600*/  CS2R R6, SRZ ;  /* 0x0000000000067805 */ /* 0x000fe2000001ff00 */
[----:B--2---:R-:W-:Y:S02]  /*0610*/  IMAD.U32 R4, RZ, RZ, UR4 ;  /* 0x00000004ff047e24 */ /* 0x004fe4000f8e00ff */
[----:B0-----:R-:W-:-:S07]  /*0620*/  IMAD.U32 R5, RZ, RZ, UR5 ;  /* 0x00000005ff057e24 */ /* 0x001fce000f8e00ff */
[----:B------:R-:W-:-:S07]  /*0630*/  LEPC R20, `(.L_x_8) ;  /* 0x000000001014794e */ /* 0x000fce0000000000 */
[----:B-1----:R-:W-:Y:S05]  /*0640*/  CALL.ABS.NOINC R8 ;  /* 0x0000000008007343 */ /* 0x002fea0003c00000 */
.L_x_8:
[----:B------:R-:W0:Y:S01]  /*0650*/  LDC.64 R2, c[0x4][R2] ;  /* 0x0100000002027b82 */ /* 0x000e220000000a00 */
[----:B------:R-:W1:Y:S01]  /*0660*/  LDCU.64 UR4, c[0x4][0x10] ;  /* 0x01000200ff0477ac */ /* 0x000e620008000a00 */
[----:B------:R-:W-:Y:S02]  /*0670*/  CS2R R6, SRZ ;  /* 0x0000000000067805 */ /* 0x000fe4000001ff00 */
[----:B-1----:R-:W-:Y:S01]  /*0680*/  MOV R4, UR4 ;  /* 0x0000000400047c02 */ /* 0x002fe20008000f00 */
[----:B------:R-:W-:-:S07]  /*0690*/  IMAD.U32 R5, RZ, RZ, UR5 ;  /* 0x00000005ff057e24 */ /* 0x000fce000f8e00ff */
[----:B------:R-:W-:-:S07]  /*06a0*/  LEPC R20, `(.L_x_9) ;  /* 0x000000001014794e */ /* 0x000fce0000000000 */
[----:B0-----:R-:W-:Y:S05]  /*06b0*/  CALL.ABS.NOINC R2 ;  /* 0x0000000002007343 */ /* 0x001fea0003c00000 */
.L_x_9:
[----:B------:R-:W-:Y:S05]  /*06c0*/  EXIT ;  /* 0x000000000000794d */ /* 0x000fea0003800000 */
.L_x_10:
[----:B------:R-:W-:-:S00]  /*06d0*/  BRA `(.L_x_10) ;  /* 0xfffffffc00fc7947 */ /* 0x000fc0000383ffff */
[----:B------:R-:W-:-:S00]  /*06e0*/  NOP ;  /* 0x0000000000007918 */ /* 0x000fc00000000000 */
        /* <DEDUP_REMOVED lines=9> */
.L_x_11:


//--------------------- .nv.global.init           --------------------------
	.section	.nv.global.init,"aw",@progbits
.nv.global.init:
	.type		$str$1,@object
	.size		$str$1,($str - $str$1)
$str$1:
        /*0000*/ 	.byte	0x0a, 0x00
	.type		$str,@object
	.size		$str,($str$2 - $str)
$str:
        /*0002*/ 	.byte	0x25, 0x64, 0x20, 0x00
	.type		$str$2,@object
	.size		$str$2,(.L_2 - $str$2)
$str$2:
        /*0006*/ 	.byte	0x62, 0x6c, 0x6f, 0x63, 0x6b, 0x20, 0x69, 0x64, 0x3a, 0x20, 0x25, 0x64, 0x2c, 0x20, 0x74, 0x68
        /*0016*/ 	.byte	0x72, 0x65, 0x61, 0x64, 0x20, 0x69, 0x64, 0x3a, 0x20, 0x25, 0x64, 0x0a, 0x00
.L_2:


//--------------------- .nv.shared.reserved.0     --------------------------
	.section	.nv.shared.reserved.0,"aw",@nobits
	.weak		__nv_reservedSMEM_offset_0_alias
	.size		__nv_reservedSMEM_offset_0_alias, 0, 64
	.other		__nv_reservedSMEM_offset_0_alias,@"STO_CUDA_RESERVED_SHARED STV_DEFAULT"
__nv_reservedSMEM_offset_0_alias:
	.zero		0
	.zero		64


//--------------------- .nv.constant0._Z12matTransposePA4_iPA1_i --------------------------
	.section	.nv.constant0._Z12matTransposePA4_iPA1_i,"a",@progbits
	.sectionflags	@""
	.align	4
.nv.constant0._Z12matTransposePA4_iPA1_i:
	.zero		912


//--------------------- SYMBOLS --------------------------

	.type		.nv.reservedSmem.offset0,@object
	.size		.nv.reservedSmem.offset0,0x4
	.type		vprintf,@function
